	.headerflags	@"EF_CUDA_TEXMODE_UNIFIED EF_CUDA_64BIT_ADDRESS EF_CUDA_SM86 EF_CUDA_VIRTUAL_SM(EF_CUDA_SM86)"
	.elftype	@"ET_EXEC"


//--------------------- .nv.info                  --------------------------
	.section	.nv.info,"",@"SHT_CUDA_INFO"
	.align	4


	//----- nvinfo : EIATTR_REGCOUNT
	.align		4
        /*0000*/ 	.byte	0x04, 0x2f
        /*0002*/ 	.short	(.L_1 - .L_0)
	.align		4
.L_0:
        /*0004*/ 	.word	index@(triton_poi_fused_relu_0)
        /*0008*/ 	.word	0x00000008


	//----- nvinfo : EIATTR_FRAME_SIZE
	.align		4
.L_1:
        /*000c*/ 	.byte	0x04, 0x11
        /*000e*/ 	.short	(.L_3 - .L_2)
	.align		4
.L_2:
        /*0010*/ 	.word	index@(triton_poi_fused_relu_0)
        /*0014*/ 	.word	0x00000000


	//----- nvinfo : EIATTR_MIN_STACK_SIZE
	.align		4
.L_3:
        /*0018*/ 	.byte	0x04, 0x12
        /*001a*/ 	.short	(.L_5 - .L_4)
	.align		4
.L_4:
        /*001c*/ 	.word	index@(triton_poi_fused_relu_0)
        /*0020*/ 	.word	0x00000000
.L_5:


//--------------------- .nv.info.triton_poi_fused_relu_0 --------------------------
	.section	.nv.info.triton_poi_fused_relu_0,"",@"SHT_CUDA_INFO"
	.sectionflags	@""
	.align	4


	//----- nvinfo : EIATTR_CUDA_API_VERSION
	.align		4
        /*0000*/ 	.byte	0x04, 0x37
        /*0002*/ 	.short	(.L_7 - .L_6)
.L_6:
        /*0004*/ 	.word	0x00000080


	//----- nvinfo : EIATTR_SW2861232_WAR
	.align		4
.L_7:
        /*0008*/ 	.byte	0x01, 0x35
	.zero		2


	//----- nvinfo : EIATTR_PARAM_CBANK
	.align		4
        /*000c*/ 	.byte	0x04, 0x0a
        /*000e*/ 	.short	(.L_9 - .L_8)
	.align		4
.L_8:
        /*0010*/ 	.word	index@(.nv.constant0.triton_poi_fused_relu_0)
        /*0014*/ 	.short	0x0160
        /*0016*/ 	.short	0x0018


	//----- nvinfo : EIATTR_CBANK_PARAM_SIZE
	.align		4
.L_9:
        /*0018*/ 	.byte	0x03, 0x19
        /*001a*/ 	.short	0x0018


	//----- nvinfo : EIATTR_KPARAM_INFO
	.align		4
        /*001c*/ 	.byte	0x04, 0x17
        /*001e*/ 	.short	(.L_11 - .L_10)
.L_10:
        /*0020*/ 	.word	0x00000000
        /*0024*/ 	.short	0x0002
        /*0026*/ 	.short	0x0010
        /*0028*/ 	.byte	0x00, 0xf4, 0x21, 0x00


	//----- nvinfo : EIATTR_KPARAM_INFO
	.align		4
.L_11:
        /*002c*/ 	.byte	0x04, 0x17
        /*002e*/ 	.short	(.L_13 - .L_12)
.L_12:
        /*0030*/ 	.word	0x00000000
        /*0034*/ 	.short	0x0001
        /*0036*/ 	.short	0x0008
        /*0038*/ 	.byte	0x00, 0xf0, 0x11, 0x00


	//----- nvinfo : EIATTR_KPARAM_INFO
	.align		4
.L_13:
        /*003c*/ 	.byte	0x04, 0x17
        /*003e*/ 	.short	(.L_15 - .L_14)
.L_14:
        /*0040*/ 	.word	0x00000000
        /*0044*/ 	.short	0x0000
        /*0046*/ 	.short	0x0000
        /*0048*/ 	.byte	0x00, 0xf4, 0x21, 0x00


	//----- nvinfo : EIATTR_MAXREG_COUNT
	.align		4
.L_15:
        /*004c*/ 	.byte	0x03, 0x1b
        /*004e*/ 	.short	0x00ff


	//----- nvinfo : EIATTR_EXIT_INSTR_OFFSETS
	.align		4
        /*0050*/ 	.byte	0x04, 0x1c
        /*0052*/ 	.short	(.L_17 - .L_16)


	//   ....[0]....
.L_16:
        /*0054*/ 	.word	0x00000100


	//   ....[1]....
        /*0058*/ 	.word	0x00000120


	//----- nvinfo : EIATTR_REQNTID
	.align		4
.L_17:
        /*005c*/ 	.byte	0x04, 0x10
        /*005e*/ 	.short	(.L_19 - .L_18)
.L_18:
        /*0060*/ 	.word	0x00000080
        /*0064*/ 	.word	0x00000001
        /*0068*/ 	.word	0x00000001


	//----- nvinfo : EIATTR_CRS_STACK_SIZE
	.align		4
.L_19:
        /*006c*/ 	.byte	0x04, 0x1e
        /*006e*/ 	.short	(.L_21 - .L_20)
.L_20:
        /*0070*/ 	.word	0x00000000
.L_21:


//--------------------- .nv.callgraph             --------------------------
	.section	.nv.callgraph,"",@"SHT_CUDA_CALLGRAPH"
	.align	4
	.sectionentsize	8
	.align		4
        /*0000*/ 	.word	0x00000000
	.align		4
        /*0004*/ 	.word	0xffffffff
	.align		4
        /*0008*/ 	.word	0x00000000
	.align		4
        /*000c*/ 	.word	0xfffffffe
	.align		4
        /*0010*/ 	.word	0x00000000
	.align		4
        /*0014*/ 	.word	0xfffffffd
	.align		4
        /*0018*/ 	.word	0x00000000
	.align		4
        /*001c*/ 	.word	0xfffffffc


//--------------------- .nv.rel.action            --------------------------
	.section	.nv.rel.action,"",@"SHT_CUDA_RELOCINFO"
	.align	8
	.sectionentsize	8
        /*0000*/ 	.byte	0x73, 0x00, 0x00, 0x00, 0x00, 0x00, 0x00, 0x00, 0x00, 0x00, 0x00, 0x11, 0x25, 0x00, 0x05, 0x36


//--------------------- .nv.constant0.triton_poi_fused_relu_0 --------------------------
	.section	.nv.constant0.triton_poi_fused_relu_0,"a",@progbits
	.sectionflags	@""
	.align	4
.nv.constant0.triton_poi_fused_relu_0:
	.zero		376


//--------------------- .text.triton_poi_fused_relu_0 --------------------------
	.section	.text.triton_poi_fused_relu_0,"ax",@progbits
	.sectioninfo	@"SHI_REGISTERS=8"
	.align	128
        .global         triton_poi_fused_relu_0
        .type           triton_poi_fused_relu_0,@function
        .size           triton_poi_fused_relu_0,(.L_x_3 - triton_poi_fused_relu_0)
        .other          triton_poi_fused_relu_0,@"STO_CUDA_ENTRY STV_DEFAULT"
triton_poi_fused_relu_0:
.text.triton_poi_fused_relu_0:
[----:B------:R-:W-:Y:S02]  /*0000*/  IMAD.MOV.U32 R1, RZ, RZ, c[0x0][0x28] ;  /* 0x00000a00ff017624 */ /* 0x000fe400078e00ff */
[----:B------:R-:W0:Y:S01]  /*0010*/  S2R R0, SR_TID.X ;  /* 0x0000000000007919 */ /* 0x000e220000002100 */
[----:B------:R-:W-:Y:S01]  /*0020*/  ULDC.64 UR4, c[0x0][0x118] ;  /* 0x0000460000047ab9 */ /* 0x000fe20000000a00 */
[----:B------:R-:W-:Y:S01]  /*0030*/  BSSY B0, `(.L_x_0) ;  /* 0x000000a000007945 */ /* 0x000fe20003800000 */
[----:B------:R-:W-:Y:S01]  /*0040*/  IMAD.MOV.U32 R4, RZ, RZ, RZ ;  /* 0x000000ffff047224 */ /* 0x000fe200078e00ff */
[----:B------:R-:W1:Y:S01]  /*0050*/  S2R R3, SR_CTAID.X ;  /* 0x0000000000037919 */ /* 0x000e620000002500 */
[----:B0-----:R-:W-:-:S05]  /*0060*/  LOP3.LUT R0, R0, 0x7f, RZ, 0xc0, !PT ;  /* 0x0000007f00007812 */ /* 0x001fca00078ec0ff */
[----:B-1----:R-:W-:Y:S01]  /*0070*/  IMAD R0, R3, 0x80, R0 ;  /* 0x0000008003007824 */ /* 0x002fe200078e0200 */
[----:B------:R-:W-:-:S04]  /*0080*/  MOV R3, 0x4 ;  /* 0x0000000400037802 */ /* 0x000fc80000000f00 */
[C---:B------:R-:W-:Y:S01]  /*0090*/  ISETP.GE.AND P1, PT, R0.reuse, 0x6400, PT ;  /* 0x000064000000780c */ /* 0x040fe20003f26270 */
[----:B------:R-:W-:-:S12]  /*00a0*/  IMAD.WIDE R2, R0, R3, c[0x0][0x160] ;  /* 0x0000580000027625 */ /* 0x000fd800078e0203 */
[----:B------:R-:W-:Y:S05]  /*00b0*/  @P1 BRA `(.L_x_1) ;  /* 0x0000001000001947 */ /* 0x000fea0003800000 */
[----:B------:R0:W5:Y:S02]  /*00c0*/  LDG.E R4, [R2.64] ;  /* 0x0000000402047981 */ /* 0x000164000c1e1900 */
.L_x_1:
[----:B------:R-:W-:Y:S05]  /*00d0*/  BSYNC B0 ;  /* 0x0000000000007941 */ /* 0x000fea0003800000 */
.L_x_0:
[----:B-----5:R-:W-:-:S04]  /*00e0*/  FSETP.GEU.AND P0, PT, R4, RZ, PT ;  /* 0x000000ff0400720b */ /* 0x020fc80003f0e000 */
[----:B------:R-:W-:Y:S01]  /*00f0*/  FSEL R5, R4, RZ, P0 ;  /* 0x000000ff04057208 */ /* 0x000fe20000000000 */
[----:B------:R-:W-:Y:S08]  /*0100*/  @P1 EXIT ;  /* 0x000000000000194d */ /* 0x000ff00003800000 */
[----:B------:R-:W-:Y:S01]  /*0110*/  STG.E [R2.64], R5 ;  /* 0x0000000502007986 */ /* 0x000fe2000c101904 */
[----:B------:R-:W-:Y:S05]  /*0120*/  EXIT ;  /* 0x000000000000794d */ /* 0x000fea0003800000 */
.L_x_2:
[----:B------:R-:W-:-:S00]  /*0130*/  BRA `(.L_x_2) ;  /* 0xfffffff000007947 */ /* 0x000fc0000383ffff */
[----:B------:R-:W-:-:S00]  /*0140*/  NOP ;  /* 0x0000000000007918 */ /* 0x000fc00000000000 */
        /* <DEDUP_REMOVED lines=11> */
.L_x_3:
